//
// Generated by NVIDIA NVVM Compiler
//
// Compiler Build ID: CL-36424714
// Cuda compilation tools, release 13.0, V13.0.88
// Based on NVVM 20.0.0
//

.version 9.0
.target sm_100
.address_size 64

	// .globl	_Z16transpose_serialPfS_
// _ZZ36transpose_parallel_per_element_tiledPfS_E4tile has been demoted
// _ZZ38transpose_parallel_per_element_tiled16PfS_E4tile has been demoted
// _ZZ45transpose_parallel_per_element_tiled_padded16PfS_E4tile has been demoted

.visible .entry _Z16transpose_serialPfS_(
	.param .u64 .ptr .align 1 _Z16transpose_serialPfS__param_0,
	.param .u64 .ptr .align 1 _Z16transpose_serialPfS__param_1
)
{
	.reg .pred 	%p<3>;
	.reg .b32 	%r<9>;
	.reg .b32 	%f<17>;
	.reg .b64 	%rd<17>;

	ld.param.u64 	%rd9, [_Z16transpose_serialPfS__param_0];
	ld.param.u64 	%rd10, [_Z16transpose_serialPfS__param_1];
	cvta.to.global.u64 	%rd11, %rd10;
	cvta.to.global.u64 	%rd12, %rd9;
	add.s64 	%rd1, %rd12, 32;
	add.s64 	%rd2, %rd11, 32768;
	mov.b32 	%r7, 0;
$L__BB0_1:
	mul.wide.u32 	%rd13, %r7, 4096;
	add.s64 	%rd16, %rd1, %rd13;
	mul.wide.u32 	%rd14, %r7, 4;
	add.s64 	%rd15, %rd2, %rd14;
	mov.b32 	%r8, 0;
$L__BB0_2:
	ld.global.f32 	%f1, [%rd16+-32];
	st.global.f32 	[%rd15+-32768], %f1;
	ld.global.f32 	%f2, [%rd16+-28];
	st.global.f32 	[%rd15+-28672], %f2;
	ld.global.f32 	%f3, [%rd16+-24];
	st.global.f32 	[%rd15+-24576], %f3;
	ld.global.f32 	%f4, [%rd16+-20];
	st.global.f32 	[%rd15+-20480], %f4;
	ld.global.f32 	%f5, [%rd16+-16];
	st.global.f32 	[%rd15+-16384], %f5;
	ld.global.f32 	%f6, [%rd16+-12];
	st.global.f32 	[%rd15+-12288], %f6;
	ld.global.f32 	%f7, [%rd16+-8];
	st.global.f32 	[%rd15+-8192], %f7;
	ld.global.f32 	%f8, [%rd16+-4];
	st.global.f32 	[%rd15+-4096], %f8;
	ld.global.f32 	%f9, [%rd16];
	st.global.f32 	[%rd15], %f9;
	ld.global.f32 	%f10, [%rd16+4];
	st.global.f32 	[%rd15+4096], %f10;
	ld.global.f32 	%f11, [%rd16+8];
	st.global.f32 	[%rd15+8192], %f11;
	ld.global.f32 	%f12, [%rd16+12];
	st.global.f32 	[%rd15+12288], %f12;
	ld.global.f32 	%f13, [%rd16+16];
	st.global.f32 	[%rd15+16384], %f13;
	ld.global.f32 	%f14, [%rd16+20];
	st.global.f32 	[%rd15+20480], %f14;
	ld.global.f32 	%f15, [%rd16+24];
	st.global.f32 	[%rd15+24576], %f15;
	ld.global.f32 	%f16, [%rd16+28];
	st.global.f32 	[%rd15+28672], %f16;
	add.s32 	%r8, %r8, 16;
	add.s64 	%rd16, %rd16, 64;
	add.s64 	%rd15, %rd15, 65536;
	setp.ne.s32 	%p1, %r8, 1024;
	@%p1 bra 	$L__BB0_2;
	add.s32 	%r7, %r7, 1;
	setp.ne.s32 	%p2, %r7, 1024;
	@%p2 bra 	$L__BB0_1;
	ret;

}
	// .globl	_Z26transpose_parallel_per_rowPfS_
.visible .entry _Z26transpose_parallel_per_rowPfS_(
	.param .u64 .ptr .align 1 _Z26transpose_parallel_per_rowPfS__param_0,
	.param .u64 .ptr .align 1 _Z26transpose_parallel_per_rowPfS__param_1
)
{
	.reg .pred 	%p<2>;
	.reg .b32 	%r<6>;
	.reg .b32 	%f<17>;
	.reg .b64 	%rd<17>;

	ld.param.u64 	%rd7, [_Z26transpose_parallel_per_rowPfS__param_0];
	ld.param.u64 	%rd8, [_Z26transpose_parallel_per_rowPfS__param_1];
	cvta.to.global.u64 	%rd9, %rd8;
	cvta.to.global.u64 	%rd10, %rd7;
	mov.u32 	%r4, %tid.x;
	mul.wide.u32 	%rd11, %r4, 4;
	add.s64 	%rd12, %rd11, %rd10;
	add.s64 	%rd16, %rd12, 32768;
	mul.wide.u32 	%rd13, %r4, 4096;
	add.s64 	%rd14, %rd13, %rd9;
	add.s64 	%rd15, %rd14, 32;
	mov.b32 	%r5, 0;
$L__BB1_1:
	ld.global.f32 	%f1, [%rd16+-32768];
	st.global.f32 	[%rd15+-32], %f1;
	ld.global.f32 	%f2, [%rd16+-28672];
	st.global.f32 	[%rd15+-28], %f2;
	ld.global.f32 	%f3, [%rd16+-24576];
	st.global.f32 	[%rd15+-24], %f3;
	ld.global.f32 	%f4, [%rd16+-20480];
	st.global.f32 	[%rd15+-20], %f4;
	ld.global.f32 	%f5, [%rd16+-16384];
	st.global.f32 	[%rd15+-16], %f5;
	ld.global.f32 	%f6, [%rd16+-12288];
	st.global.f32 	[%rd15+-12], %f6;
	ld.global.f32 	%f7, [%rd16+-8192];
	st.global.f32 	[%rd15+-8], %f7;
	ld.global.f32 	%f8, [%rd16+-4096];
	st.global.f32 	[%rd15+-4], %f8;
	ld.global.f32 	%f9, [%rd16];
	st.global.f32 	[%rd15], %f9;
	ld.global.f32 	%f10, [%rd16+4096];
	st.global.f32 	[%rd15+4], %f10;
	ld.global.f32 	%f11, [%rd16+8192];
	st.global.f32 	[%rd15+8], %f11;
	ld.global.f32 	%f12, [%rd16+12288];
	st.global.f32 	[%rd15+12], %f12;
	ld.global.f32 	%f13, [%rd16+16384];
	st.global.f32 	[%rd15+16], %f13;
	ld.global.f32 	%f14, [%rd16+20480];
	st.global.f32 	[%rd15+20], %f14;
	ld.global.f32 	%f15, [%rd16+24576];
	st.global.f32 	[%rd15+24], %f15;
	ld.global.f32 	%f16, [%rd16+28672];
	st.global.f32 	[%rd15+28], %f16;
	add.s32 	%r5, %r5, 16;
	add.s64 	%rd16, %rd16, 65536;
	add.s64 	%rd15, %rd15, 64;
	setp.ne.s32 	%p1, %r5, 1024;
	@%p1 bra 	$L__BB1_1;
	ret;

}
	// .globl	_Z30transpose_parallel_per_elementPfS_
.visible .entry _Z30transpose_parallel_per_elementPfS_(
	.param .u64 .ptr .align 1 _Z30transpose_parallel_per_elementPfS__param_0,
	.param .u64 .ptr .align 1 _Z30transpose_parallel_per_elementPfS__param_1
)
{
	.reg .b32 	%r<13>;
	.reg .b32 	%f<2>;
	.reg .b64 	%rd<9>;

	ld.param.u64 	%rd1, [_Z30transpose_parallel_per_elementPfS__param_0];
	ld.param.u64 	%rd2, [_Z30transpose_parallel_per_elementPfS__param_1];
	cvta.to.global.u64 	%rd3, %rd2;
	cvta.to.global.u64 	%rd4, %rd1;
	mov.u32 	%r1, %ctaid.x;
	shl.b32 	%r2, %r1, 5;
	mov.u32 	%r3, %tid.x;
	add.s32 	%r4, %r2, %r3;
	mov.u32 	%r5, %ctaid.y;
	shl.b32 	%r6, %r5, 5;
	mov.u32 	%r7, %tid.y;
	add.s32 	%r8, %r6, %r7;
	shl.b32 	%r9, %r8, 10;
	add.s32 	%r10, %r9, %r4;
	mul.wide.s32 	%rd5, %r10, 4;
	add.s64 	%rd6, %rd4, %rd5;
	ld.global.f32 	%f1, [%rd6];
	shl.b32 	%r11, %r4, 10;
	add.s32 	%r12, %r11, %r8;
	mul.wide.s32 	%rd7, %r12, 4;
	add.s64 	%rd8, %rd3, %rd7;
	st.global.f32 	[%rd8], %f1;
	ret;

}
	// .globl	_Z36transpose_parallel_per_element_tiledPfS_
.visible .entry _Z36transpose_parallel_per_element_tiledPfS_(
	.param .u64 .ptr .align 1 _Z36transpose_parallel_per_element_tiledPfS__param_0,
	.param .u64 .ptr .align 1 _Z36transpose_parallel_per_element_tiledPfS__param_1
)
{
	.reg .b32 	%r<24>;
	.reg .b32 	%f<3>;
	.reg .b64 	%rd<9>;
	// demoted variable
	.shared .align 4 .b8 _ZZ36transpose_parallel_per_element_tiledPfS_E4tile[4096];
	ld.param.u64 	%rd1, [_Z36transpose_parallel_per_element_tiledPfS__param_0];
	ld.param.u64 	%rd2, [_Z36transpose_parallel_per_element_tiledPfS__param_1];
	cvta.to.global.u64 	%rd3, %rd2;
	cvta.to.global.u64 	%rd4, %rd1;
	mov.u32 	%r1, %ctaid.x;
	shl.b32 	%r2, %r1, 5;
	mov.u32 	%r3, %ctaid.y;
	shl.b32 	%r4, %r3, 5;
	mov.u32 	%r5, %tid.x;
	mov.u32 	%r6, %tid.y;
	add.s32 	%r7, %r2, %r5;
	add.s32 	%r8, %r4, %r6;
	shl.b32 	%r9, %r8, 10;
	add.s32 	%r10, %r7, %r9;
	mul.wide.s32 	%rd5, %r10, 4;
	add.s64 	%rd6, %rd4, %rd5;
	ld.global.f32 	%f1, [%rd6];
	shl.b32 	%r11, %r6, 7;
	mov.u32 	%r12, _ZZ36transpose_parallel_per_element_tiledPfS_E4tile;
	add.s32 	%r13, %r12, %r11;
	shl.b32 	%r14, %r5, 2;
	add.s32 	%r15, %r13, %r14;
	st.shared.f32 	[%r15], %f1;
	bar.sync 	0;
	shl.b32 	%r16, %r5, 7;
	add.s32 	%r17, %r12, %r16;
	shl.b32 	%r18, %r6, 2;
	add.s32 	%r19, %r17, %r18;
	ld.shared.f32 	%f2, [%r19];
	add.s32 	%r20, %r4, %r5;
	add.s32 	%r21, %r2, %r6;
	shl.b32 	%r22, %r21, 10;
	add.s32 	%r23, %r20, %r22;
	mul.wide.s32 	%rd7, %r23, 4;
	add.s64 	%rd8, %rd3, %rd7;
	st.global.f32 	[%rd8], %f2;
	ret;

}
	// .globl	_Z38transpose_parallel_per_element_tiled16PfS_
.visible .entry _Z38transpose_parallel_per_element_tiled16PfS_(
	.param .u64 .ptr .align 1 _Z38transpose_parallel_per_element_tiled16PfS__param_0,
	.param .u64 .ptr .align 1 _Z38transpose_parallel_per_element_tiled16PfS__param_1
)
{
	.reg .b32 	%r<24>;
	.reg .b32 	%f<3>;
	.reg .b64 	%rd<9>;
	// demoted variable
	.shared .align 4 .b8 _ZZ38transpose_parallel_per_element_tiled16PfS_E4tile[1024];
	ld.param.u64 	%rd1, [_Z38transpose_parallel_per_element_tiled16PfS__param_0];
	ld.param.u64 	%rd2, [_Z38transpose_parallel_per_element_tiled16PfS__param_1];
	cvta.to.global.u64 	%rd3, %rd2;
	cvta.to.global.u64 	%rd4, %rd1;
	mov.u32 	%r1, %ctaid.x;
	shl.b32 	%r2, %r1, 4;
	mov.u32 	%r3, %ctaid.y;
	shl.b32 	%r4, %r3, 4;
	mov.u32 	%r5, %tid.x;
	mov.u32 	%r6, %tid.y;
	add.s32 	%r7, %r2, %r5;
	add.s32 	%r8, %r4, %r6;
	shl.b32 	%r9, %r8, 10;
	add.s32 	%r10, %r7, %r9;
	mul.wide.s32 	%rd5, %r10, 4;
	add.s64 	%rd6, %rd4, %rd5;
	ld.global.f32 	%f1, [%rd6];
	shl.b32 	%r11, %r6, 6;
	mov.u32 	%r12, _ZZ38transpose_parallel_per_element_tiled16PfS_E4tile;
	add.s32 	%r13, %r12, %r11;
	shl.b32 	%r14, %r5, 2;
	add.s32 	%r15, %r13, %r14;
	st.shared.f32 	[%r15], %f1;
	bar.sync 	0;
	shl.b32 	%r16, %r5, 6;
	add.s32 	%r17, %r12, %r16;
	shl.b32 	%r18, %r6, 2;
	add.s32 	%r19, %r17, %r18;
	ld.shared.f32 	%f2, [%r19];
	add.s32 	%r20, %r4, %r5;
	add.s32 	%r21, %r2, %r6;
	shl.b32 	%r22, %r21, 10;
	add.s32 	%r23, %r20, %r22;
	mul.wide.s32 	%rd7, %r23, 4;
	add.s64 	%rd8, %rd3, %rd7;
	st.global.f32 	[%rd8], %f2;
	ret;

}
	// .globl	_Z45transpose_parallel_per_element_tiled_padded16PfS_
.visible .entry _Z45transpose_parallel_per_element_tiled_padded16PfS_(
	.param .u64 .ptr .align 1 _Z45transpose_parallel_per_element_tiled_padded16PfS__param_0,
	.param .u64 .ptr .align 1 _Z45transpose_parallel_per_element_tiled_padded16PfS__param_1
)
{
	.reg .b32 	%r<22>;
	.reg .b32 	%f<3>;
	.reg .b64 	%rd<9>;
	// demoted variable
	.shared .align 4 .b8 _ZZ45transpose_parallel_per_element_tiled_padded16PfS_E4tile[1088];
	ld.param.u64 	%rd1, [_Z45transpose_parallel_per_element_tiled_padded16PfS__param_0];
	ld.param.u64 	%rd2, [_Z45transpose_parallel_per_element_tiled_padded16PfS__param_1];
	cvta.to.global.u64 	%rd3, %rd2;
	cvta.to.global.u64 	%rd4, %rd1;
	mov.u32 	%r1, %ctaid.x;
	shl.b32 	%r2, %r1, 4;
	mov.u32 	%r3, %ctaid.y;
	shl.b32 	%r4, %r3, 4;
	mov.u32 	%r5, %tid.x;
	mov.u32 	%r6, %tid.y;
	add.s32 	%r7, %r2, %r5;
	add.s32 	%r8, %r4, %r6;
	shl.b32 	%r9, %r8, 10;
	add.s32 	%r10, %r7, %r9;
	mul.wide.s32 	%rd5, %r10, 4;
	add.s64 	%rd6, %rd4, %rd5;
	ld.global.f32 	%f1, [%rd6];
	mov.u32 	%r11, _ZZ45transpose_parallel_per_element_tiled_padded16PfS_E4tile;
	mad.lo.s32 	%r12, %r6, 68, %r11;
	shl.b32 	%r13, %r5, 2;
	add.s32 	%r14, %r12, %r13;
	st.shared.f32 	[%r14], %f1;
	bar.sync 	0;
	mad.lo.s32 	%r15, %r5, 68, %r11;
	shl.b32 	%r16, %r6, 2;
	add.s32 	%r17, %r15, %r16;
	ld.shared.f32 	%f2, [%r17];
	add.s32 	%r18, %r4, %r5;
	add.s32 	%r19, %r2, %r6;
	shl.b32 	%r20, %r19, 10;
	add.s32 	%r21, %r18, %r20;
	mul.wide.s32 	%rd7, %r21, 4;
	add.s64 	%rd8, %rd3, %rd7;
	st.global.f32 	[%rd8], %f2;
	ret;

}


// ===== COMPILED SASS (sm_100) =====

	.target	sm_100

	.elftype	@"ET_EXEC"


//--------------------- .note.nv.tkinfo           --------------------------
	.section	.note.nv.tkinfo,"",@"SHT_NOTE"
	.sectionflags	@"SHF_NOTE_NV_TKINFO"
	.tkinfo
        /*0018*/ 	.word	0x00000002
        /*0030*/ 	.string	""
        /*0030*/ 	.string	"ptxas"
        /*0030*/ 	.string	"Cuda compilation tools, release 13.0, V13.0.88"
        /*0030*/ 	.string	"Build cuda_13.0.r13.0/compiler.36424714_0"
        /*0030*/ 	.string	"-arch sm_100 -m 64 "



//--------------------- .note.nv.cuinfo           --------------------------
	.section	.note.nv.cuinfo,"",@"SHT_NOTE"
	.sectionflags	@"SHF_NOTE_NV_CUINFO"
        /*0018*/ 	.short	0x0002
        /*001a*/ 	.short	0x0064
        /*001c*/ 	.short	0x0082
	.zero		2


//--------------------- .nv.info                  --------------------------
	.section	.nv.info,"",@"SHT_CUDA_INFO"
	.align	4


	//----- nvinfo : EIATTR_REGCOUNT
	.align		4
        /*0000*/ 	.byte	0x04, 0x2f
        /*0002*/ 	.short	(.L_1 - .L_0)
	.align		4
.L_0:
        /*0004*/ 	.word	index@(_Z16transpose_serialPfS_)
        /*0008*/ 	.word	0x00000014


	//----- nvinfo : EIATTR_FRAME_SIZE
	.align		4
.L_1:
        /*000c*/ 	.byte	0x04, 0x11
        /*000e*/ 	.short	(.L_3 - .L_2)
	.align		4
.L_2:
        /*0010*/ 	.word	index@(_Z16transpose_serialPfS_)
        /*0014*/ 	.word	0x00000000


	//----- nvinfo : EIATTR_REGCOUNT
	.align		4
.L_3:
        /*0018*/ 	.byte	0x04, 0x2f
        /*001a*/ 	.short	(.L_5 - .L_4)
	.align		4
.L_4:
        /*001c*/ 	.word	index@(_Z26transpose_parallel_per_rowPfS_)
        /*0020*/ 	.word	0x00000014


	//----- nvinfo : EIATTR_FRAME_SIZE
	.align		4
.L_5:
        /*0024*/ 	.byte	0x04, 0x11
        /*0026*/ 	.short	(.L_7 - .L_6)
	.align		4
.L_6:
        /*0028*/ 	.word	index@(_Z26transpose_parallel_per_rowPfS_)
        /*002c*/ 	.word	0x00000000


	//----- nvinfo : EIATTR_REGCOUNT
	.align		4
.L_7:
        /*0030*/ 	.byte	0x04, 0x2f
        /*0032*/ 	.short	(.L_9 - .L_8)
	.align		4
.L_8:
        /*0034*/ 	.word	index@(_Z30transpose_parallel_per_elementPfS_)
        /*0038*/ 	.word	0x0000000a


	//----- nvinfo : EIATTR_FRAME_SIZE
	.align		4
.L_9:
        /*003c*/ 	.byte	0x04, 0x11
        /*003e*/ 	.short	(.L_11 - .L_10)
	.align		4
.L_10:
        /*0040*/ 	.word	index@(_Z30transpose_parallel_per_elementPfS_)
        /*0044*/ 	.word	0x00000000


	//----- nvinfo : EIATTR_REGCOUNT
	.align		4
.L_11:
        /*0048*/ 	.byte	0x04, 0x2f
        /*004a*/ 	.short	(.L_13 - .L_12)
	.align		4
.L_12:
        /*004c*/ 	.word	index@(_Z36transpose_parallel_per_element_tiledPfS_)
        /*0050*/ 	.word	0x00000010


	//----- nvinfo : EIATTR_FRAME_SIZE
	.align		4
.L_13:
        /*0054*/ 	.byte	0x04, 0x11
        /*0056*/ 	.short	(.L_15 - .L_14)
	.align		4
.L_14:
        /*0058*/ 	.word	index@(_Z36transpose_parallel_per_element_tiledPfS_)
        /*005c*/ 	.word	0x00000000


	//----- nvinfo : EIATTR_REGCOUNT
	.align		4
.L_15:
        /*0060*/ 	.byte	0x04, 0x2f
        /*0062*/ 	.short	(.L_17 - .L_16)
	.align		4
.L_16:
        /*0064*/ 	.word	index@(_Z38transpose_parallel_per_element_tiled16PfS_)
        /*0068*/ 	.word	0x00000010


	//----- nvinfo : EIATTR_FRAME_SIZE
	.align		4
.L_17:
        /*006c*/ 	.byte	0x04, 0x11
        /*006e*/ 	.short	(.L_19 - .L_18)
	.align		4
.L_18:
        /*0070*/ 	.word	index@(_Z38transpose_parallel_per_element_tiled16PfS_)
        /*0074*/ 	.word	0x00000000


	//----- nvinfo : EIATTR_REGCOUNT
	.align		4
.L_19:
        /*0078*/ 	.byte	0x04, 0x2f
        /*007a*/ 	.short	(.L_21 - .L_20)
	.align		4
.L_20:
        /*007c*/ 	.word	index@(_Z45transpose_parallel_per_element_tiled_padded16PfS_)
        /*0080*/ 	.word	0x0000000e


	//----- nvinfo : EIATTR_FRAME_SIZE
	.align		4
.L_21:
        /*0084*/ 	.byte	0x04, 0x11
        /*0086*/ 	.short	(.L_23 - .L_22)
	.align		4
.L_22:
        /*0088*/ 	.word	index@(_Z45transpose_parallel_per_element_tiled_padded16PfS_)
        /*008c*/ 	.word	0x00000000


	//----- nvinfo : EIATTR_MIN_STACK_SIZE
	.align		4
.L_23:
        /*0090*/ 	.byte	0x04, 0x12
        /*0092*/ 	.short	(.L_25 - .L_24)
	.align		4
.L_24:
        /*0094*/ 	.word	index@(_Z45transpose_parallel_per_element_tiled_padded16PfS_)
        /*0098*/ 	.word	0x00000000


	//----- nvinfo : EIATTR_MIN_STACK_SIZE
	.align		4
.L_25:
        /*009c*/ 	.byte	0x04, 0x12
        /*009e*/ 	.short	(.L_27 - .L_26)
	.align		4
.L_26:
        /*00a0*/ 	.word	index@(_Z38transpose_parallel_per_element_tiled16PfS_)
        /*00a4*/ 	.word	0x00000000


	//----- nvinfo : EIATTR_MIN_STACK_SIZE
	.align		4
.L_27:
        /*00a8*/ 	.byte	0x04, 0x12
        /*00aa*/ 	.short	(.L_29 - .L_28)
	.align		4
.L_28:
        /*00ac*/ 	.word	index@(_Z36transpose_parallel_per_element_tiledPfS_)
        /*00b0*/ 	.word	0x00000000


	//----- nvinfo : EIATTR_MIN_STACK_SIZE
	.align		4
.L_29:
        /*00b4*/ 	.byte	0x04, 0x12
        /*00b6*/ 	.short	(.L_31 - .L_30)
	.align		4
.L_30:
        /*00b8*/ 	.word	index@(_Z30transpose_parallel_per_elementPfS_)
        /*00bc*/ 	.word	0x00000000


	//----- nvinfo : EIATTR_MIN_STACK_SIZE
	.align		4
.L_31:
        /*00c0*/ 	.byte	0x04, 0x12
        /*00c2*/ 	.short	(.L_33 - .L_32)
	.align		4
.L_32:
        /*00c4*/ 	.word	index@(_Z26transpose_parallel_per_rowPfS_)
        /*00c8*/ 	.word	0x00000000


	//----- nvinfo : EIATTR_MIN_STACK_SIZE
	.align		4
.L_33:
        /*00cc*/ 	.byte	0x04, 0x12
        /*00ce*/ 	.short	(.L_35 - .L_34)
	.align		4
.L_34:
        /*00d0*/ 	.word	index@(_Z16transpose_serialPfS_)
        /*00d4*/ 	.word	0x00000000
.L_35:


//--------------------- .nv.compat                --------------------------
	.section	.nv.compat,"",@"SHT_CUDA_COMPAT_INFO"
	.align	4
        /*0000*/ 	.byte	0x02, 0x09, 0x00, 0x00, 0x02, 0x02, 0x01, 0x00, 0x02, 0x05, 0x05, 0x00, 0x03, 0x07, 0x01, 0x01
        /*0010*/ 	.byte	0x02, 0x03, 0x00, 0x00, 0x02, 0x06, 0x01, 0x00, 0x04, 0x0b, 0x08, 0x00, 0x09, 0x00, 0x00, 0x00
        /*0020*/ 	.byte	0x00, 0x00, 0x00, 0x00


//--------------------- .nv.info._Z45transpose_parallel_per_element_tiled_padded16PfS_ --------------------------
	.section	.nv.info._Z45transpose_parallel_per_element_tiled_padded16PfS_,"",@"SHT_CUDA_INFO"
	.sectionflags	@""
	.align	4


	//----- nvinfo : EIATTR_CUDA_API_VERSION
	.align		4
        /*0000*/ 	.byte	0x04, 0x37
        /*0002*/ 	.short	(.L_37 - .L_36)
.L_36:
        /*0004*/ 	.word	0x00000082


	//----- nvinfo : EIATTR_KPARAM_INFO
	.align		4
.L_37:
        /*0008*/ 	.byte	0x04, 0x17
        /*000a*/ 	.short	(.L_39 - .L_38)
.L_38:
        /*000c*/ 	.word	0x00000000
        /*0010*/ 	.short	0x0001
        /*0012*/ 	.short	0x0008
        /*0014*/ 	.byte	0x00, 0xf5, 0x21, 0x00


	//----- nvinfo : EIATTR_KPARAM_INFO
	.align		4
.L_39:
        /*0018*/ 	.byte	0x04, 0x17
        /*001a*/ 	.short	(.L_41 - .L_40)
.L_40:
        /*001c*/ 	.word	0x00000000
        /*0020*/ 	.short	0x0000
        /*0022*/ 	.short	0x0000
        /*0024*/ 	.byte	0x00, 0xf5, 0x21, 0x00


	//----- nvinfo : EIATTR_SPARSE_MMA_MASK
	.align		4
.L_41:
        /*0028*/ 	.byte	0x03, 0x50
        /*002a*/ 	.short	0x0000


	//----- nvinfo : EIATTR_MAXREG_COUNT
	.align		4
        /*002c*/ 	.byte	0x03, 0x1b
        /*002e*/ 	.short	0x00ff


	//----- nvinfo : EIATTR_NUM_BARRIERS
	.align		4
        /*0030*/ 	.byte	0x02, 0x4c
        /*0032*/ 	.byte	0x01
	.zero		1


	//----- nvinfo : EIATTR_MERCURY_ISA_VERSION
	.align		4
        /*0034*/ 	.byte	0x03, 0x5f
        /*0036*/ 	.short	0x0101


	//----- nvinfo : EIATTR_VRC_CTA_INIT_COUNT
	.align		4
        /*0038*/ 	.byte	0x02, 0x4a
	.zero		1
	.zero		1


	//----- nvinfo : EIATTR_EXIT_INSTR_OFFSETS
	.align		4
        /*003c*/ 	.byte	0x04, 0x1c
        /*003e*/ 	.short	(.L_43 - .L_42)


	//   ....[0]....
.L_42:
        /*0040*/ 	.word	0x000001c0


	//----- nvinfo : EIATTR_CBANK_PARAM_SIZE
	.align		4
.L_43:
        /*0044*/ 	.byte	0x03, 0x19
        /*0046*/ 	.short	0x0010


	//----- nvinfo : EIATTR_PARAM_CBANK
	.align		4
        /*0048*/ 	.byte	0x04, 0x0a
        /*004a*/ 	.short	(.L_45 - .L_44)
	.align		4
.L_44:
        /*004c*/ 	.word	index@(.nv.constant0._Z45transpose_parallel_per_element_tiled_padded16PfS_)
        /*0050*/ 	.short	0x0380
        /*0052*/ 	.short	0x0010


	//----- nvinfo : EIATTR_SW_WAR
	.align		4
.L_45:
        /*0054*/ 	.byte	0x04, 0x36
        /*0056*/ 	.short	(.L_47 - .L_46)
.L_46:
        /*0058*/ 	.word	0x00000008
.L_47:


//--------------------- .nv.info._Z38transpose_parallel_per_element_tiled16PfS_ --------------------------
	.section	.nv.info._Z38transpose_parallel_per_element_tiled16PfS_,"",@"SHT_CUDA_INFO"
	.sectionflags	@""
	.align	4


	//----- nvinfo : EIATTR_CUDA_API_VERSION
	.align		4
        /*0000*/ 	.byte	0x04, 0x37
        /*0002*/ 	.short	(.L_49 - .L_48)
.L_48:
        /*0004*/ 	.word	0x00000082


	//----- nvinfo : EIATTR_KPARAM_INFO
	.align		4
.L_49:
        /*0008*/ 	.byte	0x04, 0x17
        /*000a*/ 	.short	(.L_51 - .L_50)
.L_50:
        /*000c*/ 	.word	0x00000000
        /*0010*/ 	.short	0x0001
        /*0012*/ 	.short	0x0008
        /*0014*/ 	.byte	0x00, 0xf5, 0x21, 0x00


	//----- nvinfo : EIATTR_KPARAM_INFO
	.align		4
.L_51:
        /*0018*/ 	.byte	0x04, 0x17
        /*001a*/ 	.short	(.L_53 - .L_52)
.L_52:
        /*001c*/ 	.word	0x00000000
        /*0020*/ 	.short	0x0000
        /*0022*/ 	.short	0x0000
        /*0024*/ 	.byte	0x00, 0xf5, 0x21, 0x00


	//----- nvinfo : EIATTR_SPARSE_MMA_MASK
	.align		4
.L_53:
        /*0028*/ 	.byte	0x03, 0x50
        /*002a*/ 	.short	0x0000


	//----- nvinfo : EIATTR_MAXREG_COUNT
	.align		4
        /*002c*/ 	.byte	0x03, 0x1b
        /*002e*/ 	.short	0x00ff


	//----- nvinfo : EIATTR_NUM_BARRIERS
	.align		4
        /*0030*/ 	.byte	0x02, 0x4c
        /*0032*/ 	.byte	0x01
	.zero		1


	//----- nvinfo : EIATTR_MERCURY_ISA_VERSION
	.align		4
        /*0034*/ 	.byte	0x03, 0x5f
        /*0036*/ 	.short	0x0101


	//----- nvinfo : EIATTR_VRC_CTA_INIT_COUNT
	.align		4
        /*0038*/ 	.byte	0x02, 0x4a
	.zero		1
	.zero		1


	//----- nvinfo : EIATTR_EXIT_INSTR_OFFSETS
	.align		4
        /*003c*/ 	.byte	0x04, 0x1c
        /*003e*/ 	.short	(.L_55 - .L_54)


	//   ....[0]....
.L_54:
        /*0040*/ 	.word	0x000001c0


	//----- nvinfo : EIATTR_CBANK_PARAM_SIZE
	.align		4
.L_55:
        /*0044*/ 	.byte	0x03, 0x19
        /*0046*/ 	.short	0x0010


	//----- nvinfo : EIATTR_PARAM_CBANK
	.align		4
        /*0048*/ 	.byte	0x04, 0x0a
        /*004a*/ 	.short	(.L_57 - .L_56)
	.align		4
.L_56:
        /*004c*/ 	.word	index@(.nv.constant0._Z38transpose_parallel_per_element_tiled16PfS_)
        /*0050*/ 	.short	0x0380
        /*0052*/ 	.short	0x0010


	//----- nvinfo : EIATTR_SW_WAR
	.align		4
.L_57:
        /*0054*/ 	.byte	0x04, 0x36
        /*0056*/ 	.short	(.L_59 - .L_58)
.L_58:
        /*0058*/ 	.word	0x00000008
.L_59:


//--------------------- .nv.info._Z36transpose_parallel_per_element_tiledPfS_ --------------------------
	.section	.nv.info._Z36transpose_parallel_per_element_tiledPfS_,"",@"SHT_CUDA_INFO"
	.sectionflags	@""
	.align	4


	//----- nvinfo : EIATTR_CUDA_API_VERSION
	.align		4
        /*0000*/ 	.byte	0x04, 0x37
        /*0002*/ 	.short	(.L_61 - .L_60)
.L_60:
        /*0004*/ 	.word	0x00000082


	//----- nvinfo : EIATTR_KPARAM_INFO
	.align		4
.L_61:
        /*0008*/ 	.byte	0x04, 0x17
        /*000a*/ 	.short	(.L_63 - .L_62)
.L_62:
        /*000c*/ 	.word	0x00000000
        /*0010*/ 	.short	0x0001
        /*0012*/ 	.short	0x0008
        /*0014*/ 	.byte	0x00, 0xf5, 0x21, 0x00


	//----- nvinfo : EIATTR_KPARAM_INFO
	.align		4
.L_63:
        /*0018*/ 	.byte	0x04, 0x17
        /*001a*/ 	.short	(.L_65 - .L_64)
.L_64:
        /*001c*/ 	.word	0x00000000
        /*0020*/ 	.short	0x0000
        /*0022*/ 	.short	0x0000
        /*0024*/ 	.byte	0x00, 0xf5, 0x21, 0x00


	//----- nvinfo : EIATTR_SPARSE_MMA_MASK
	.align		4
.L_65:
        /*0028*/ 	.byte	0x03, 0x50
        /*002a*/ 	.short	0x0000


	//----- nvinfo : EIATTR_MAXREG_COUNT
	.align		4
        /*002c*/ 	.byte	0x03, 0x1b
        /*002e*/ 	.short	0x00ff


	//----- nvinfo : EIATTR_NUM_BARRIERS
	.align		4
        /*0030*/ 	.byte	0x02, 0x4c
        /*0032*/ 	.byte	0x01
	.zero		1


	//----- nvinfo : EIATTR_MERCURY_ISA_VERSION
	.align		4
        /*0034*/ 	.byte	0x03, 0x5f
        /*0036*/ 	.short	0x0101


	//----- nvinfo : EIATTR_VRC_CTA_INIT_COUNT
	.align		4
        /*0038*/ 	.byte	0x02, 0x4a
	.zero		1
	.zero		1


	//----- nvinfo : EIATTR_EXIT_INSTR_OFFSETS
	.align		4
        /*003c*/ 	.byte	0x04, 0x1c
        /*003e*/ 	.short	(.L_67 - .L_66)


	//   ....[0]....
.L_66:
        /*0040*/ 	.word	0x000001c0


	//----- nvinfo : EIATTR_CBANK_PARAM_SIZE
	.align		4
.L_67:
        /*0044*/ 	.byte	0x03, 0x19
        /*0046*/ 	.short	0x0010


	//----- nvinfo : EIATTR_PARAM_CBANK
	.align		4
        /*0048*/ 	.byte	0x04, 0x0a
        /*004a*/ 	.short	(.L_69 - .L_68)
	.align		4
.L_68:
        /*004c*/ 	.word	index@(.nv.constant0._Z36transpose_parallel_per_element_tiledPfS_)
        /*0050*/ 	.short	0x0380
        /*0052*/ 	.short	0x0010


	//----- nvinfo : EIATTR_SW_WAR
	.align		4
.L_69:
        /*0054*/ 	.byte	0x04, 0x36
        /*0056*/ 	.short	(.L_71 - .L_70)
.L_70:
        /*0058*/ 	.word	0x00000008
.L_71:


//--------------------- .nv.info._Z30transpose_parallel_per_elementPfS_ --------------------------
	.section	.nv.info._Z30transpose_parallel_per_elementPfS_,"",@"SHT_CUDA_INFO"
	.sectionflags	@""
	.align	4


	//----- nvinfo : EIATTR_CUDA_API_VERSION
	.align		4
        /*0000*/ 	.byte	0x04, 0x37
        /*0002*/ 	.short	(.L_73 - .L_72)
.L_72:
        /*0004*/ 	.word	0x00000082


	//----- nvinfo : EIATTR_KPARAM_INFO
	.align		4
.L_73:
        /*0008*/ 	.byte	0x04, 0x17
        /*000a*/ 	.short	(.L_75 - .L_74)
.L_74:
        /*000c*/ 	.word	0x00000000
        /*0010*/ 	.short	0x0001
        /*0012*/ 	.short	0x0008
        /*0014*/ 	.byte	0x00, 0xf5, 0x21, 0x00


	//----- nvinfo : EIATTR_KPARAM_INFO
	.align		4
.L_75:
        /*0018*/ 	.byte	0x04, 0x17
        /*001a*/ 	.short	(.L_77 - .L_76)
.L_76:
        /*001c*/ 	.word	0x00000000
        /*0020*/ 	.short	0x0000
        /*0022*/ 	.short	0x0000
        /*0024*/ 	.byte	0x00, 0xf5, 0x21, 0x00


	//----- nvinfo : EIATTR_SPARSE_MMA_MASK
	.align		4
.L_77:
        /*0028*/ 	.byte	0x03, 0x50
        /*002a*/ 	.short	0x0000


	//----- nvinfo : EIATTR_MAXREG_COUNT
	.align		4
        /*002c*/ 	.byte	0x03, 0x1b
        /*002e*/ 	.short	0x00ff


	//----- nvinfo : EIATTR_MERCURY_ISA_VERSION
	.align		4
        /*0030*/ 	.byte	0x03, 0x5f
        /*0032*/ 	.short	0x0101


	//----- nvinfo : EIATTR_VRC_CTA_INIT_COUNT
	.align		4
        /*0034*/ 	.byte	0x02, 0x4a
	.zero		1
	.zero		1


	//----- nvinfo : EIATTR_EXIT_INSTR_OFFSETS
	.align		4
        /*0038*/ 	.byte	0x04, 0x1c
        /*003a*/ 	.short	(.L_79 - .L_78)


	//   ....[0]....
.L_78:
        /*003c*/ 	.word	0x00000100


	//----- nvinfo : EIATTR_CBANK_PARAM_SIZE
	.align		4
.L_79:
        /*0040*/ 	.byte	0x03, 0x19
        /*0042*/ 	.short	0x0010


	//----- nvinfo : EIATTR_PARAM_CBANK
	.align		4
        /*0044*/ 	.byte	0x04, 0x0a
        /*0046*/ 	.short	(.L_81 - .L_80)
	.align		4
.L_80:
        /*0048*/ 	.word	index@(.nv.constant0._Z30transpose_parallel_per_elementPfS_)
        /*004c*/ 	.short	0x0380
        /*004e*/ 	.short	0x0010


	//----- nvinfo : EIATTR_SW_WAR
	.align		4
.L_81:
        /*0050*/ 	.byte	0x04, 0x36
        /*0052*/ 	.short	(.L_83 - .L_82)
.L_82:
        /*0054*/ 	.word	0x00000008
.L_83:


//--------------------- .nv.info._Z26transpose_parallel_per_rowPfS_ --------------------------
	.section	.nv.info._Z26transpose_parallel_per_rowPfS_,"",@"SHT_CUDA_INFO"
	.sectionflags	@""
	.align	4


	//----- nvinfo : EIATTR_CUDA_API_VERSION
	.align		4
        /*0000*/ 	.byte	0x04, 0x37
        /*0002*/ 	.short	(.L_85 - .L_84)
.L_84:
        /*0004*/ 	.word	0x00000082


	//----- nvinfo : EIATTR_KPARAM_INFO
	.align		4
.L_85:
        /*0008*/ 	.byte	0x04, 0x17
        /*000a*/ 	.short	(.L_87 - .L_86)
.L_86:
        /*000c*/ 	.word	0x00000000
        /*0010*/ 	.short	0x0001
        /*0012*/ 	.short	0x0008
        /*0014*/ 	.byte	0x00, 0xf5, 0x21, 0x00


	//----- nvinfo : EIATTR_KPARAM_INFO
	.align		4
.L_87:
        /*0018*/ 	.byte	0x04, 0x17
        /*001a*/ 	.short	(.L_89 - .L_88)
.L_88:
        /*001c*/ 	.word	0x00000000
        /*0020*/ 	.short	0x0000
        /*0022*/ 	.short	0x0000
        /*0024*/ 	.byte	0x00, 0xf5, 0x21, 0x00


	//----- nvinfo : EIATTR_SPARSE_MMA_MASK
	.align		4
.L_89:
        /*0028*/ 	.byte	0x03, 0x50
        /*002a*/ 	.short	0x0000


	//----- nvinfo : EIATTR_MAXREG_COUNT
	.align		4
        /*002c*/ 	.byte	0x03, 0x1b
        /*002e*/ 	.short	0x00ff


	//----- nvinfo : EIATTR_MERCURY_ISA_VERSION
	.align		4
        /*0030*/ 	.byte	0x03, 0x5f
        /*0032*/ 	.short	0x0101


	//----- nvinfo : EIATTR_VRC_CTA_INIT_COUNT
	.align		4
        /*0034*/ 	.byte	0x02, 0x4a
	.zero		1
	.zero		1


	//----- nvinfo : EIATTR_EXIT_INSTR_OFFSETS
	.align		4
        /*0038*/ 	.byte	0x04, 0x1c
        /*003a*/ 	.short	(.L_91 - .L_90)


	//   ....[0]....
.L_90:
        /*003c*/ 	.word	0x00000970


	//----- nvinfo : EIATTR_CBANK_PARAM_SIZE
	.align		4
.L_91:
        /*0040*/ 	.byte	0x03, 0x19
        /*0042*/ 	.short	0x0010


	//----- nvinfo : EIATTR_PARAM_CBANK
	.align		4
        /*0044*/ 	.byte	0x04, 0x0a
        /*0046*/ 	.short	(.L_93 - .L_92)
	.align		4
.L_92:
        /*0048*/ 	.word	index@(.nv.constant0._Z26transpose_parallel_per_rowPfS_)
        /*004c*/ 	.short	0x0380
        /*004e*/ 	.short	0x0010


	//----- nvinfo : EIATTR_SW_WAR
	.align		4
.L_93:
        /*0050*/ 	.byte	0x04, 0x36
        /*0052*/ 	.short	(.L_95 - .L_94)
.L_94:
        /*0054*/ 	.word	0x00000008
.L_95:


//--------------------- .nv.info._Z16transpose_serialPfS_ --------------------------
	.section	.nv.info._Z16transpose_serialPfS_,"",@"SHT_CUDA_INFO"
	.sectionflags	@""
	.align	4


	//----- nvinfo : EIATTR_CUDA_API_VERSION
	.align		4
        /*0000*/ 	.byte	0x04, 0x37
        /*0002*/ 	.short	(.L_97 - .L_96)
.L_96:
        /*0004*/ 	.word	0x00000082


	//----- nvinfo : EIATTR_KPARAM_INFO
	.align		4
.L_97:
        /*0008*/ 	.byte	0x04, 0x17
        /*000a*/ 	.short	(.L_99 - .L_98)
.L_98:
        /*000c*/ 	.word	0x00000000
        /*0010*/ 	.short	0x0001
        /*0012*/ 	.short	0x0008
        /*0014*/ 	.byte	0x00, 0xf5, 0x21, 0x00


	//----- nvinfo : EIATTR_KPARAM_INFO
	.align		4
.L_99:
        /*0018*/ 	.byte	0x04, 0x17
        /*001a*/ 	.short	(.L_101 - .L_100)
.L_100:
        /*001c*/ 	.word	0x00000000
        /*0020*/ 	.short	0x0000
        /*0022*/ 	.short	0x0000
        /*0024*/ 	.byte	0x00, 0xf5, 0x21, 0x00


	//----- nvinfo : EIATTR_SPARSE_MMA_MASK
	.align		4
.L_101:
        /*0028*/ 	.byte	0x03, 0x50
        /*002a*/ 	.short	0x0000


	//----- nvinfo : EIATTR_MAXREG_COUNT
	.align		4
        /*002c*/ 	.byte	0x03, 0x1b
        /*002e*/ 	.short	0x00ff


	//----- nvinfo : EIATTR_MERCURY_ISA_VERSION
	.align		4
        /*0030*/ 	.byte	0x03, 0x5f
        /*0032*/ 	.short	0x0101


	//----- nvinfo : EIATTR_VRC_CTA_INIT_COUNT
	.align		4
        /*0034*/ 	.byte	0x02, 0x4a
	.zero		1
	.zero		1


	//----- nvinfo : EIATTR_EXIT_INSTR_OFFSETS
	.align		4
        /*0038*/ 	.byte	0x04, 0x1c
        /*003a*/ 	.short	(.L_103 - .L_102)


	//   ....[0]....
.L_102:
        /*003c*/ 	.word	0x00000a80


	//----- nvinfo : EIATTR_CBANK_PARAM_SIZE
	.align		4
.L_103:
        /*0040*/ 	.byte	0x03, 0x19
        /*0042*/ 	.short	0x0010


	//----- nvinfo : EIATTR_PARAM_CBANK
	.align		4
        /*0044*/ 	.byte	0x04, 0x0a
        /*0046*/ 	.short	(.L_105 - .L_104)
	.align		4
.L_104:
        /*0048*/ 	.word	index@(.nv.constant0._Z16transpose_serialPfS_)
        /*004c*/ 	.short	0x0380
        /*004e*/ 	.short	0x0010


	//----- nvinfo : EIATTR_SW_WAR
	.align		4
.L_105:
        /*0050*/ 	.byte	0x04, 0x36
        /*0052*/ 	.short	(.L_107 - .L_106)
.L_106:
        /*0054*/ 	.word	0x00000008
.L_107:


//--------------------- .nv.callgraph             --------------------------
	.section	.nv.callgraph,"",@"SHT_CUDA_CALLGRAPH"
	.align	4
	.sectionentsize	8
	.align		4
        /*0000*/ 	.word	0x00000000
	.align		4
        /*0004*/ 	.word	0xffffffff
	.align		4
        /*0008*/ 	.word	0x00000000
	.align		4
        /*000c*/ 	.word	0xfffffffe
	.align		4
        /*0010*/ 	.word	0x00000000
	.align		4
        /*0014*/ 	.word	0xfffffffd
	.align		4
        /*0018*/ 	.word	0x00000000
	.align		4
        /*001c*/ 	.word	0xfffffffc


//--------------------- .text._Z45transpose_parallel_per_element_tiled_padded16PfS_ --------------------------
	.section	.text._Z45transpose_parallel_per_element_tiled_padded16PfS_,"ax",@progbits
	.align	128
        .global         _Z45transpose_parallel_per_element_tiled_padded16PfS_
        .type           _Z45transpose_parallel_per_element_tiled_padded16PfS_,@function
        .size           _Z45transpose_parallel_per_element_tiled_padded16PfS_,(.L_x_9 - _Z45transpose_parallel_per_element_tiled_padded16PfS_)
        .other          _Z45transpose_parallel_per_element_tiled_padded16PfS_,@"STO_CUDA_ENTRY STV_DEFAULT"
_Z45transpose_parallel_per_element_tiled_padded16PfS_:
.text._Z45transpose_parallel_per_element_tiled_padded16PfS_:
[----:B------:R-:W-:Y:S01]  /*0000*/  LDC R1, c[0x0][0x37c] ;  /* 0x0000df00ff017b82 */ /* 0x000fe20000000800 */
[----:B------:R-:W0:Y:S07]  /*0010*/  S2R R6, SR_CTAID.Y ;  /* 0x0000000000067919 */ /* 0x000e2e0000002600 */
[----:B------:R-:W1:Y:S01]  /*0020*/  LDC.64 R2, c[0x0][0x380] ;  /* 0x0000e000ff027b82 */ /* 0x000e620000000a00 */
[----:B------:R-:W2:Y:S01]  /*0030*/  LDCU.64 UR4, c[0x0][0x358] ;  /* 0x00006b00ff0477ac */ /* 0x000ea20008000a00 */
[----:B------:R-:W0:Y:S01]  /*0040*/  S2R R11, SR_TID.Y ;  /* 0x00000000000b7919 */ /* 0x000e220000002200 */
[----:B------:R-:W3:Y:S01]  /*0050*/  S2R R9, SR_CTAID.X ;  /* 0x0000000000097919 */ /* 0x000ee20000002500 */
[----:B------:R-:W3:Y:S01]  /*0060*/  S2R R8, SR_TID.X ;  /* 0x0000000000087919 */ /* 0x000ee20000002100 */
[----:B0-----:R-:W-:Y:S01]  /*0070*/  IMAD R5, R6, 0x10, R11 ;  /* 0x0000001006057824 */ /* 0x001fe200078e020b */
[----:B---3--:R-:W-:-:S04]  /*0080*/  LEA R0, R9, R8, 0x4 ;  /* 0x0000000809007211 */ /* 0x008fc800078e20ff */
[----:B------:R-:W-:-:S05]  /*0090*/  LEA R5, R5, R0, 0xa ;  /* 0x0000000005057211 */ /* 0x000fca00078e50ff */
[----:B-1----:R-:W-:-:S05]  /*00a0*/  IMAD.WIDE R2, R5, 0x4, R2 ;  /* 0x0000000405027825 */ /* 0x002fca00078e0202 */
[----:B--2---:R0:W2:Y:S01]  /*00b0*/  LDG.E R0, desc[UR4][R2.64] ;  /* 0x0000000402007981 */ /* 0x0040a2000c1e1900 */
[----:B------:R-:W-:Y:S01]  /*00c0*/  MOV R4, 0x400 ;  /* 0x0000040000047802 */ /* 0x000fe20000000f00 */
[----:B------:R-:W-:Y:S01]  /*00d0*/  IMAD R6, R6, 0x10, R8 ;  /* 0x0000001006067824 */ /* 0x000fe200078e0208 */
[----:B------:R-:W-:Y:S01]  /*00e0*/  LEA R9, R9, R11, 0x4 ;  /* 0x0000000b09097211 */ /* 0x000fe200078e20ff */
[----:B------:R-:W1:Y:S03]  /*00f0*/  S2R R5, SR_CgaCtaId ;  /* 0x0000000000057919 */ /* 0x000e660000008800 */
[----:B------:R-:W-:Y:S01]  /*0100*/  LEA R9, R9, R6, 0xa ;  /* 0x0000000609097211 */ /* 0x000fe200078e50ff */
[----:B0-----:R-:W0:Y:S04]  /*0110*/  LDC.64 R2, c[0x0][0x388] ;  /* 0x0000e200ff027b82 */ /* 0x001e280000000a00 */
[----:B0-----:R-:W-:Y:S01]  /*0120*/  IMAD.WIDE R2, R9, 0x4, R2 ;  /* 0x0000000409027825 */ /* 0x001fe200078e0202 */
[----:B-1----:R-:W-:-:S05]  /*0130*/  LEA R4, R5, R4, 0x18 ;  /* 0x0000000405047211 */ /* 0x002fca00078ec0ff */
[--C-:B------:R-:W-:Y:S02]  /*0140*/  IMAD R5, R11, 0x44, R4.reuse ;  /* 0x000000440b057824 */ /* 0x100fe400078e0204 */
[C---:B------:R-:W-:Y:S02]  /*0150*/  IMAD R4, R8.reuse, 0x44, R4 ;  /* 0x0000004408047824 */ /* 0x040fe400078e0204 */
[----:B------:R-:W-:-:S03]  /*0160*/  IMAD R5, R8, 0x4, R5 ;  /* 0x0000000408057824 */ /* 0x000fc600078e0205 */
[----:B------:R-:W-:Y:S02]  /*0170*/  LEA R4, R11, R4, 0x2 ;  /* 0x000000040b047211 */ /* 0x000fe400078e10ff */
[----:B--2---:R-:W-:Y:S01]  /*0180*/  STS [R5], R0 ;  /* 0x0000000005007388 */ /* 0x004fe20000000800 */
[----:B------:R-:W-:Y:S06]  /*0190*/  BAR.SYNC.DEFER_BLOCKING 0x0 ;  /* 0x0000000000007b1d */ /* 0x000fec0000010000 */
[----:B------:R-:W0:Y:S04]  /*01a0*/  LDS R7, [R4] ;  /* 0x0000000004077984 */ /* 0x000e280000000800 */
[----:B0-----:R-:W-:Y:S01]  /*01b0*/  STG.E desc[UR4][R2.64], R7 ;  /* 0x0000000702007986 */ /* 0x001fe2000c101904 */
[----:B------:R-:W-:Y:S05]  /*01c0*/  EXIT ;  /* 0x000000000000794d */ /* 0x000fea0003800000 */
.L_x_0:
[----:B------:R-:W-:-:S00]  /*01d0*/  BRA `(.L_x_0) ;  /* 0xfffffffc00fc7947 */ /* 0x000fc0000383ffff */
[----:B------:R-:W-:-:S00]  /*01e0*/  NOP ;  /* 0x0000000000007918 */ /* 0x000fc00000000000 */
        /* <DEDUP_REMOVED lines=9> */
.L_x_9:


//--------------------- .text._Z38transpose_parallel_per_element_tiled16PfS_ --------------------------
	.section	.text._Z38transpose_parallel_per_element_tiled16PfS_,"ax",@progbits
	.align	128
        .global         _Z38transpose_parallel_per_element_tiled16PfS_
        .type           _Z38transpose_parallel_per_element_tiled16PfS_,@function
        .size           _Z38transpose_parallel_per_element_tiled16PfS_,(.L_x_10 - _Z38transpose_parallel_per_element_tiled16PfS_)
        .other          _Z38transpose_parallel_per_element_tiled16PfS_,@"STO_CUDA_ENTRY STV_DEFAULT"
_Z38transpose_parallel_per_element_tiled16PfS_:
.text._Z38transpose_parallel_per_element_tiled16PfS_:
[----:B------:R-:W-:Y:S01]  /*0000*/  LDC R1, c[0x0][0x37c] ;  /* 0x0000df00ff017b82 */ /* 0x000fe20000000800 */
[----:B------:R-:W0:Y:S07]  /*0010*/  S2R R9, SR_CTAID.X ;  /* 0x0000000000097919 */ /* 0x000e2e0000002500 */
[----:B------:R-:W1:Y:S01]  /*0020*/  LDC.64 R2, c[0x0][0x380] ;  /* 0x0000e000ff027b82 */ /* 0x000e620000000a00 */
[----:B------:R-:W2:Y:S01]  /*0030*/  LDCU.64 UR6, c[0x0][0x358] ;  /* 0x00006b00ff0677ac */ /* 0x000ea20008000a00 */
[----:B------:R-:W3:Y:S01]  /*0040*/  S2R R8, SR_CTAID.Y ;  /* 0x0000000000087919 */ /* 0x000ee20000002600 */
[----:B------:R-:W0:Y:S01]  /*0050*/  S2R R11, SR_TID.X ;  /* 0x00000000000b7919 */ /* 0x000e220000002100 */
[----:B------:R-:W3:Y:S01]  /*0060*/  S2R R13, SR_TID.Y ;  /* 0x00000000000d7919 */ /* 0x000ee20000002200 */
[----:B0-----:R-:W-:-:S02]  /*0070*/  IMAD R0, R9, 0x10, R11 ;  /* 0x0000001009007824 */ /* 0x001fc400078e020b */
[----:B---3--:R-:W-:-:S05]  /*0080*/  IMAD R5, R8, 0x10, R13 ;  /* 0x0000001008057824 */ /* 0x008fca00078e020d */
[----:B------:R-:W-:-:S05]  /*0090*/  LEA R5, R5, R0, 0xa ;  /* 0x0000000005057211 */ /* 0x000fca00078e50ff */
[----:B-1----:R-:W-:-:S05]  /*00a0*/  IMAD.WIDE R2, R5, 0x4, R2 ;  /* 0x0000000405027825 */ /* 0x002fca00078e0202 */
[----:B--2---:R0:W2:Y:S01]  /*00b0*/  LDG.E R0, desc[UR6][R2.64] ;  /* 0x0000000602007981 */ /* 0x0040a2000c1e1900 */
[----:B------:R-:W1:Y:S01]  /*00c0*/  S2UR UR5, SR_CgaCtaId ;  /* 0x00000000000579c3 */ /* 0x000e620000008800 */
[----:B------:R-:W-:Y:S01]  /*00d0*/  UMOV UR4, 0x400 ;  /* 0x0000040000047882 */ /* 0x000fe20000000000 */
[----:B------:R-:W-:-:S06]  /*00e0*/  LEA R9, R9, R13, 0x4 ;  /* 0x0000000d09097211 */ /* 0x000fcc00078e20ff */
[----:B0-----:R-:W0:Y:S01]  /*00f0*/  LDC.64 R2, c[0x0][0x388] ;  /* 0x0000e200ff027b82 */ /* 0x001e220000000a00 */
[----:B-1----:R-:W-:-:S06]  /*0100*/  ULEA UR4, UR5, UR4, 0x18 ;  /* 0x0000000405047291 */ /* 0x002fcc000f8ec0ff */
[----:B------:R-:W-:Y:S02]  /*0110*/  LEA R4, R13, UR4, 0x6 ;  /* 0x000000040d047c11 */ /* 0x000fe4000f8e30ff */
[----:B------:R-:W-:-:S03]  /*0120*/  LEA R6, R11, UR4, 0x6 ;  /* 0x000000040b067c11 */ /* 0x000fc6000f8e30ff */
[----:B------:R-:W-:Y:S01]  /*0130*/  IMAD R5, R11, 0x4, R4 ;  /* 0x000000040b057824 */ /* 0x000fe200078e0204 */
[----:B------:R-:W-:Y:S01]  /*0140*/  LEA R6, R13, R6, 0x2 ;  /* 0x000000060d067211 */ /* 0x000fe200078e10ff */
[----:B------:R-:W-:-:S05]  /*0150*/  IMAD R4, R8, 0x10, R11 ;  /* 0x0000001008047824 */ /* 0x000fca00078e020b */
[----:B------:R-:W-:-:S05]  /*0160*/  LEA R9, R9, R4, 0xa ;  /* 0x0000000409097211 */ /* 0x000fca00078e50ff */
[----:B0-----:R-:W-:Y:S01]  /*0170*/  IMAD.WIDE R2, R9, 0x4, R2 ;  /* 0x0000000409027825 */ /* 0x001fe200078e0202 */
[----:B--2---:R-:W-:Y:S01]  /*0180*/  STS [R5], R0 ;  /* 0x0000000005007388 */ /* 0x004fe20000000800 */
[----:B------:R-:W-:Y:S06]  /*0190*/  BAR.SYNC.DEFER_BLOCKING 0x0 ;  /* 0x0000000000007b1d */ /* 0x000fec0000010000 */
[----:B------:R-:W0:Y:S04]  /*01a0*/  LDS R7, [R6] ;  /* 0x0000000006077984 */ /* 0x000e280000000800 */
[----:B0-----:R-:W-:Y:S01]  /*01b0*/  STG.E desc[UR6][R2.64], R7 ;  /* 0x0000000702007986 */ /* 0x001fe2000c101906 */
[----:B------:R-:W-:Y:S05]  /*01c0*/  EXIT ;  /* 0x000000000000794d */ /* 0x000fea0003800000 */
.L_x_1:
        /* <DEDUP_REMOVED lines=11> */
.L_x_10:


//--------------------- .text._Z36transpose_parallel_per_element_tiledPfS_ --------------------------
	.section	.text._Z36transpose_parallel_per_element_tiledPfS_,"ax",@progbits
	.align	128
        .global         _Z36transpose_parallel_per_element_tiledPfS_
        .type           _Z36transpose_parallel_per_element_tiledPfS_,@function
        .size           _Z36transpose_parallel_per_element_tiledPfS_,(.L_x_11 - _Z36transpose_parallel_per_element_tiledPfS_)
        .other          _Z36transpose_parallel_per_element_tiledPfS_,@"STO_CUDA_ENTRY STV_DEFAULT"
_Z36transpose_parallel_per_element_tiledPfS_:
.text._Z36transpose_parallel_per_element_tiledPfS_:
        /* <DEDUP_REMOVED lines=29> */
.L_x_2:
        /* <DEDUP_REMOVED lines=11> */
.L_x_11:


//--------------------- .text._Z30transpose_parallel_per_elementPfS_ --------------------------
	.section	.text._Z30transpose_parallel_per_elementPfS_,"ax",@progbits
	.align	128
        .global         _Z30transpose_parallel_per_elementPfS_
        .type           _Z30transpose_parallel_per_elementPfS_,@function
        .size           _Z30transpose_parallel_per_elementPfS_,(.L_x_12 - _Z30transpose_parallel_per_elementPfS_)
        .other          _Z30transpose_parallel_per_elementPfS_,@"STO_CUDA_ENTRY STV_DEFAULT"
_Z30transpose_parallel_per_elementPfS_:
.text._Z30transpose_parallel_per_elementPfS_:
[----:B------:R-:W-:Y:S01]  /*0000*/  LDC R1, c[0x0][0x37c] ;  /* 0x0000df00ff017b82 */ /* 0x000fe20000000800 */
[----:B------:R-:W0:Y:S07]  /*0010*/  S2R R0, SR_CTAID.X ;  /* 0x0000000000007919 */ /* 0x000e2e0000002500 */
[----:B------:R-:W1:Y:S01]  /*0020*/  LDC.64 R2, c[0x0][0x380] ;  /* 0x0000e000ff027b82 */ /* 0x000e620000000a00 */
[----:B------:R-:W2:Y:S01]  /*0030*/  LDCU.64 UR4, c[0x0][0x358] ;  /* 0x00006b00ff0477ac */ /* 0x000ea20008000a00 */
[----:B------:R-:W0:Y:S01]  /*0040*/  S2R R5, SR_TID.X ;  /* 0x0000000000057919 */ /* 0x000e220000002100 */
[----:B------:R-:W3:Y:S01]  /*0050*/  S2R R7, SR_CTAID.Y ;  /* 0x0000000000077919 */ /* 0x000ee20000002600 */
[----:B------:R-:W3:Y:S01]  /*0060*/  S2R R4, SR_TID.Y ;  /* 0x0000000000047919 */ /* 0x000ee20000002200 */
[----:B0-----:R-:W-:-:S02]  /*0070*/  LEA R0, R0, R5, 0x5 ;  /* 0x0000000500007211 */ /* 0x001fc400078e28ff */
[----:B---3--:R-:W-:-:S04]  /*0080*/  LEA R7, R7, R4, 0x5 ;  /* 0x0000000407077211 */ /* 0x008fc800078e28ff */
[----:B------:R-:W-:-:S05]  /*0090*/  LEA R5, R7, R0, 0xa ;  /* 0x0000000007057211 */ /* 0x000fca00078e50ff */
[----:B-1----:R-:W-:Y:S02]  /*00a0*/  IMAD.WIDE R2, R5, 0x4, R2 ;  /* 0x0000000405027825 */ /* 0x002fe400078e0202 */
[----:B------:R-:W0:Y:S04]  /*00b0*/  LDC.64 R4, c[0x0][0x388] ;  /* 0x0000e200ff047b82 */ /* 0x000e280000000a00 */
[----:B--2---:R-:W2:Y:S01]  /*00c0*/  LDG.E R3, desc[UR4][R2.64] ;  /* 0x0000000402037981 */ /* 0x004ea2000c1e1900 */
[----:B------:R-:W-:-:S05]  /*00d0*/  LEA R7, R0, R7, 0xa ;  /* 0x0000000700077211 */ /* 0x000fca00078e50ff */
[----:B0-----:R-:W-:-:S05]  /*00e0*/  IMAD.WIDE R4, R7, 0x4, R4 ;  /* 0x0000000407047825 */ /* 0x001fca00078e0204 */
[----:B--2---:R-:W-:Y:S01]  /*00f0*/  STG.E desc[UR4][R4.64], R3 ;  /* 0x0000000304007986 */ /* 0x004fe2000c101904 */
[----:B------:R-:W-:Y:S05]  /*0100*/  EXIT ;  /* 0x000000000000794d */ /* 0x000fea0003800000 */
.L_x_3:
        /* <DEDUP_REMOVED lines=15> */
.L_x_12:


//--------------------- .text._Z26transpose_parallel_per_rowPfS_ --------------------------
	.section	.text._Z26transpose_parallel_per_rowPfS_,"ax",@progbits
	.align	128
        .global         _Z26transpose_parallel_per_rowPfS_
        .type           _Z26transpose_parallel_per_rowPfS_,@function
        .size           _Z26transpose_parallel_per_rowPfS_,(.L_x_13 - _Z26transpose_parallel_per_rowPfS_)
        .other          _Z26transpose_parallel_per_rowPfS_,@"STO_CUDA_ENTRY STV_DEFAULT"
_Z26transpose_parallel_per_rowPfS_:
.text._Z26transpose_parallel_per_rowPfS_:
[----:B------:R-:W-:Y:S01]  /*0000*/  LDC R1, c[0x0][0x37c] ;  /* 0x0000df00ff017b82 */ /* 0x000fe20000000800 */
[----:B------:R-:W0:Y:S07]  /*0010*/  S2R R7, SR_TID.X ;  /* 0x0000000000077919 */ /* 0x000e2e0000002100 */
[----:B------:R-:W0:Y:S01]  /*0020*/  LDC.64 R2, c[0x0][0x380] ;  /* 0x0000e000ff027b82 */ /* 0x000e220000000a00 */
[----:B------:R-:W1:Y:S01]  /*0030*/  LDCU.64 UR6, c[0x0][0x358] ;  /* 0x00006b00ff0677ac */ /* 0x000e620008000a00 */
[----:B------:R-:W-:-:S06]  /*0040*/  UMOV UR4, URZ ;  /* 0x000000ff00047c82 */ /* 0x000fcc0008000000 */
[----:B------:R-:W2:Y:S01]  /*0050*/  LDC.64 R4, c[0x0][0x388] ;  /* 0x0000e200ff047b82 */ /* 0x000ea20000000a00 */
[----:B0-----:R-:W-:-:S04]  /*0060*/  IMAD.WIDE.U32 R2, R7, 0x4, R2 ;  /* 0x0000000407027825 */ /* 0x001fc800078e0002 */
[----:B--2---:R-:W-:Y:S01]  /*0070*/  IMAD.WIDE.U32 R4, R7, 0x1000, R4 ;  /* 0x0000100007047825 */ /* 0x004fe200078e0004 */
[----:B------:R-:W-:Y:S02]  /*0080*/  IADD3 R6, P0, PT, R2, 0x8000, RZ ;  /* 0x0000800002067810 */ /* 0x000fe40007f1e0ff */
[----:B------:R-:W-:-:S03]  /*0090*/  IADD3 R0, P1, PT, R4, 0x20, RZ ;  /* 0x0000002004007810 */ /* 0x000fc60007f3e0ff */
[----:B------:R-:W-:Y:S02]  /*00a0*/  IMAD.X R7, RZ, RZ, R3, P0 ;  /* 0x000000ffff077224 */ /* 0x000fe400000e0603 */
[----:B-1----:R-:W-:-:S08]  /*00b0*/  IMAD.X R15, RZ, RZ, R5, P1 ;  /* 0x000000ffff0f7224 */ /* 0x002fd000008e0605 */
.L_x_4:
[----:B------:R-:W-:Y:S01]  /*00c0*/  MOV R4, R6 ;  /* 0x0000000600047202 */ /* 0x000fe20000000f00 */
[----:B------:R-:W-:-:S05]  /*00d0*/  IMAD.MOV.U32 R5, RZ, RZ, R7 ;  /* 0x000000ffff057224 */ /* 0x000fca00078e0007 */
[----:B------:R-:W2:Y:S01]  /*00e0*/  LDG.E R7, desc[UR6][R4.64+-0x8000] ;  /* 0xff80000604077981 */ /* 0x000ea2000c1e1900 */
[----:B-1----:R-:W-:Y:S01]  /*00f0*/  MOV R2, R0 ;  /* 0x0000000000027202 */ /* 0x002fe20000000f00 */
[----:B------:R-:W-:-:S05]  /*0100*/  IMAD.MOV.U32 R3, RZ, RZ, R15 ;  /* 0x000000ffff037224 */ /* 0x000fca00078e000f */
[----:B--2---:R0:W-:Y:S04]  /*0110*/  STG.E desc[UR6][R2.64+-0x20], R7 ;  /* 0xffffe00702007986 */ /* 0x0041e8000c101906 */
[----:B------:R-:W2:Y:S04]  /*0120*/  LDG.E R9, desc[UR6][R4.64+-0x7000] ;  /* 0xff90000604097981 */ /* 0x000ea8000c1e1900 */
[----:B--2---:R1:W-:Y:S04]  /*0130*/  STG.E desc[UR6][R2.64+-0x1c], R9 ;  /* 0xffffe40902007986 */ /* 0x0043e8000c101906 */
[----:B------:R-:W2:Y:S04]  /*0140*/  LDG.E R11, desc[UR6][R4.64+-0x6000] ;  /* 0xffa00006040b7981 */ /* 0x000ea8000c1e1900 */
[----:B--2---:R2:W-:Y:S04]  /*0150*/  STG.E desc[UR6][R2.64+-0x18], R11 ;  /* 0xffffe80b02007986 */ /* 0x0045e8000c101906 */
[----:B------:R-:W3:Y:S04]  /*0160*/  LDG.E R13, desc[UR6][R4.64+-0x5000] ;  /* 0xffb00006040d7981 */ /* 0x000ee8000c1e1900 */
[----:B---3--:R3:W-:Y:S04]  /*0170*/  STG.E desc[UR6][R2.64+-0x14], R13 ;  /* 0xffffec0d02007986 */ /* 0x0087e8000c101906 */
[----:B------:R-:W4:Y:S04]  /*0180*/  LDG.E R15, desc[UR6][R4.64+-0x4000] ;  /* 0xffc00006040f7981 */ /* 0x000f28000c1e1900 */
[----:B----4-:R4:W-:Y:S04]  /*0190*/  STG.E desc[UR6][R2.64+-0x10], R15 ;  /* 0xfffff00f02007986 */ /* 0x0109e8000c101906 */
[----:B------:R-:W5:Y:S04]  /*01a0*/  LDG.E R17, desc[UR6][R4.64+-0x3000] ;  /* 0xffd0000604117981 */ /* 0x000f68000c1e1900 */
[----:B-----5:R5:W-:Y:S04]  /*01b0*/  STG.E desc[UR6][R2.64+-0xc], R17 ;  /* 0xfffff41102007986 */ /* 0x020be8000c101906 */
[----:B0-----:R-:W2:Y:S04]  /*01c0*/  LDG.E R7, desc[UR6][R4.64+-0x2000] ;  /* 0xffe0000604077981 */ /* 0x001ea8000c1e1900 */
[----:B--2---:R0:W-:Y:S04]  /*01d0*/  STG.E desc[UR6][R2.64+-0x8], R7 ;  /* 0xfffff80702007986 */ /* 0x0041e8000c101906 */
[----:B-1----:R-:W2:Y:S04]  /*01e0*/  LDG.E R9, desc[UR6][R4.64+-0x1000] ;  /* 0xfff0000604097981 */ /* 0x002ea8000c1e1900 */
[----:B--2---:R1:W-:Y:S04]  /*01f0*/  STG.E desc[UR6][R2.64+-0x4], R9 ;  /* 0xfffffc0902007986 */ /* 0x0043e8000c101906 */
[----:B------:R-:W2:Y:S04]  /*0200*/  LDG.E R11, desc[UR6][R4.64] ;  /* 0x00000006040b7981 */ /* 0x000ea8000c1e1900 */
[----:B--2---:R2:W-:Y:S04]  /*0210*/  STG.E desc[UR6][R2.64], R11 ;  /* 0x0000000b02007986 */ /* 0x0045e8000c101906 */
[----:B---3--:R-:W3:Y:S04]  /*0220*/  LDG.E R13, desc[UR6][R4.64+0x1000] ;  /* 0x00100006040d7981 */ /* 0x008ee8000c1e1900 */
[----:B---3--:R3:W-:Y:S04]  /*0230*/  STG.E desc[UR6][R2.64+0x4], R13 ;  /* 0x0000040d02007986 */ /* 0x0087e8000c101906 */
[----:B----4-:R-:W4:Y:S04]  /*0240*/  LDG.E R15, desc[UR6][R4.64+0x2000] ;  /* 0x00200006040f7981 */ /* 0x010f28000c1e1900 */
[----:B----4-:R4:W-:Y:S04]  /*0250*/  STG.E desc[UR6][R2.64+0x8], R15 ;  /* 0x0000080f02007986 */ /* 0x0109e8000c101906 */
[----:B-----5:R-:W5:Y:S04]  /*0260*/  LDG.E R17, desc[UR6][R4.64+0x3000] ;  /* 0x0030000604117981 */ /* 0x020f68000c1e1900 */
        /* <DEDUP_REMOVED lines=96> */
[----:B-----5:R-:W-:Y:S04]  /*0870*/  STG.E desc[UR6][R2.64+0xcc], R17 ;  /* 0x0000cc1102007986 */ /* 0x020fe8000c101906 */
[----:B0-----:R-:W5:Y:S04]  /*0880*/  LDG.E R7, desc[UR6][R4.64+0x34000] ;  /* 0x0340000604077981 */ /* 0x001f68000c1e1900 */
[----:B-----5:R0:W-:Y:S04]  /*0890*/  STG.E desc[UR6][R2.64+0xd0], R7 ;  /* 0x0000d00702007986 */ /* 0x0201e8000c101906 */
[----:B-1----:R-:W5:Y:S04]  /*08a0*/  LDG.E R9, desc[UR6][R4.64+0x35000] ;  /* 0x0350000604097981 */ /* 0x002f68000c1e1900 */
[----:B-----5:R1:W-:Y:S04]  /*08b0*/  STG.E desc[UR6][R2.64+0xd4], R9 ;  /* 0x0000d40902007986 */ /* 0x0203e8000c101906 */
[----:B--2---:R-:W2:Y:S04]  /*08c0*/  LDG.E R11, desc[UR6][R4.64+0x36000] ;  /* 0x03600006040b7981 */ /* 0x004ea8000c1e1900 */
[----:B--2---:R1:W-:Y:S04]  /*08d0*/  STG.E desc[UR6][R2.64+0xd8], R11 ;  /* 0x0000d80b02007986 */ /* 0x0043e8000c101906 */
[----:B---3--:R-:W2:Y:S01]  /*08e0*/  LDG.E R13, desc[UR6][R4.64+0x37000] ;  /* 0x03700006040d7981 */ /* 0x008ea2000c1e1900 */
[----:B------:R-:W-:Y:S01]  /*08f0*/  UIADD3 UR4, UPT, UPT, UR4, 0x40, URZ ;  /* 0x0000004004047890 */ /* 0x000fe2000fffe0ff */
[----:B------:R-:W-:-:S02]  /*0900*/  IADD3 R0, P1, PT, R2, 0x100, RZ ;  /* 0x0000010002007810 */ /* 0x000fc40007f3e0ff */
[----:B------:R-:W-:Y:S01]  /*0910*/  IADD3 R6, P0, PT, R4, 0x40000, RZ ;  /* 0x0004000004067810 */ /* 0x000fe20007f1e0ff */
[----:B------:R-:W-:Y:S02]  /*0920*/  UISETP.NE.AND UP0, UPT, UR4, 0x400, UPT ;  /* 0x000004000400788c */ /* 0x000fe4000bf05270 */
[----:B----4-:R-:W-:Y:S01]  /*0930*/  IMAD.X R15, RZ, RZ, R3, P1 ;  /* 0x000000ffff0f7224 */ /* 0x010fe200008e0603 */
[----:B0-----:R-:W-:Y:S01]  /*0940*/  IADD3.X R7, PT, PT, RZ, R5, RZ, P0, !PT ;  /* 0x00000005ff077210 */ /* 0x001fe200007fe4ff */
[----:B--2---:R1:W-:Y:S05]  /*0950*/  STG.E desc[UR6][R2.64+0xdc], R13 ;  /* 0x0000dc0d02007986 */ /* 0x0043ea000c101906 */
[----:B------:R-:W-:Y:S05]  /*0960*/  BRA.U UP0, `(.L_x_4) ;  /* 0xfffffff500d47547 */ /* 0x000fea000b83ffff */
[----:B------:R-:W-:Y:S05]  /*0970*/  EXIT ;  /* 0x000000000000794d */ /* 0x000fea0003800000 */
.L_x_5:
        /* <DEDUP_REMOVED lines=16> */
.L_x_13:


//--------------------- .text._Z16transpose_serialPfS_ --------------------------
	.section	.text._Z16transpose_serialPfS_,"ax",@progbits
	.align	128
        .global         _Z16transpose_serialPfS_
        .type           _Z16transpose_serialPfS_,@function
        .size           _Z16transpose_serialPfS_,(.L_x_14 - _Z16transpose_serialPfS_)
        .other          _Z16transpose_serialPfS_,@"STO_CUDA_ENTRY STV_DEFAULT"
_Z16transpose_serialPfS_:
.text._Z16transpose_serialPfS_:
[----:B------:R-:W-:Y:S01]  /*0000*/  LDC R1, c[0x0][0x37c] ;  /* 0x0000df00ff017b82 */ /* 0x000fe20000000800 */
[----:B------:R-:W0:Y:S01]  /*0010*/  LDCU.128 UR4, c[0x0][0x380] ;  /* 0x00007000ff0477ac */ /* 0x000e220008000c00 */
[----:B------:R-:W1:Y:S01]  /*0020*/  LDCU.64 UR14, c[0x0][0x358] ;  /* 0x00006b00ff0e77ac */ /* 0x000e620008000a00 */
[----:B0-----:R-:W-:Y:S02]  /*0030*/  UIADD3 UR10, UP0, UPT, UR4, 0x20, URZ ;  /* 0x00000020040a7890 */ /* 0x001fe4000ff1e0ff */
[----:B------:R-:W-:Y:S02]  /*0040*/  UIADD3 UR8, UP1, UPT, UR6, 0x8000, URZ ;  /* 0x0000800006087890 */ /* 0x000fe4000ff3e0ff */
[----:B------:R-:W-:Y:S02]  /*0050*/  UIADD3.X UR11, UPT, UPT, URZ, UR5, URZ, UP0, !UPT ;  /* 0x00000005ff0b7290 */ /* 0x000fe400087fe4ff */
[----:B------:R-:W-:Y:S01]  /*0060*/  UIADD3.X UR9, UPT, UPT, URZ, UR7, URZ, UP1, !UPT ;  /* 0x00000007ff097290 */ /* 0x000fe20008ffe4ff */
[----:B-1----:R-:W-:-:S11]  /*0070*/  UMOV UR4, URZ ;  /* 0x000000ff00047c82 */ /* 0x002fd60008000000 */
.L_x_7:
[----:B------:R-:W-:Y:S01]  /*0080*/  UMOV UR6, UR10 ;  /* 0x0000000a00067c82 */ /* 0x000fe20008000000 */
[----:B------:R-:W-:Y:S01]  /*0090*/  UMOV UR7, UR11 ;  /* 0x0000000b00077c82 */ /* 0x000fe20008000000 */
[----:B------:R-:W-:Y:S01]  /*00a0*/  UMOV UR5, URZ ;  /* 0x000000ff00057c82 */ /* 0x000fe20008000000 */
[----:B------:R-:W-:-:S03]  /*00b0*/  UIMAD.WIDE.U32 UR12, UR4, 0x1000, UR6 ;  /* 0x00001000040c78a5 */ /* 0x000fc6000f8e0006 */
[----:B------:R-:W-:Y:S01]  /*00c0*/  UMOV UR6, UR8 ;  /* 0x0000000800067c82 */ /* 0x000fe20008000000 */
[----:B------:R-:W-:Y:S02]  /*00d0*/  UMOV UR7, UR9 ;  /* 0x0000000900077c82 */ /* 0x000fe40008000000 */
[----:B------:R-:W-:Y:S01]  /*00e0*/  UIMAD.WIDE.U32 UR6, UR4, 0x4, UR6 ;  /* 0x00000004040678a5 */ /* 0x000fe2000f8e0006 */
[----:B------:R-:W-:Y:S01]  /*00f0*/  IMAD.U32 R2, RZ, RZ, UR12 ;  /* 0x0000000cff027e24 */ /* 0x000fe2000f8e00ff */
[----:B-1----:R-:W-:Y:S01]  /*0100*/  MOV R5, UR13 ;  /* 0x0000000d00057c02 */ /* 0x002fe20008000f00 */
[----:B------:R-:W-:Y:S01]  /*0110*/  UIADD3 UR4, UPT, UPT, UR4, 0x1, URZ ;  /* 0x0000000104047890 */ /* 0x000fe2000fffe0ff */
[----:B------:R-:W-:Y:S01]  /*0120*/  MOV R3, UR13 ;  /* 0x0000000d00037c02 */ /* 0x000fe20008000f00 */
[----:B------:R-:W-:Y:S01]  /*0130*/  IMAD.U32 R4, RZ, RZ, UR12 ;  /* 0x0000000cff047e24 */ /* 0x000fe2000f8e00ff */
[----:B------:R-:W-:Y:S01]  /*0140*/  MOV R9, UR7 ;  /* 0x0000000700097c02 */ /* 0x000fe20008000f00 */
[----:B------:R-:W-:Y:S01]  /*0150*/  IMAD.U32 R6, RZ, RZ, UR6 ;  /* 0x00000006ff067e24 */ /* 0x000fe2000f8e00ff */
[----:B------:R-:W-:Y:S01]  /*0160*/  MOV R7, UR7 ;  /* 0x0000000700077c02 */ /* 0x000fe20008000f00 */
[----:B------:R-:W-:Y:S01]  /*0170*/  IMAD.U32 R8, RZ, RZ, UR6 ;  /* 0x00000006ff087e24 */ /* 0x000fe2000f8e00ff */
[----:B------:R-:W-:Y:S01]  /*0180*/  MOV R7, R5 ;  /* 0x0000000500077202 */ /* 0x000fe20000000f00 */
[----:B------:R-:W-:Y:S01]  /*0190*/  IMAD.MOV.U32 R0, RZ, RZ, R2 ;  /* 0x000000ffff007224 */ /* 0x000fe200078e0002 */
[----:B------:R-:W-:Y:S01]  /*01a0*/  UISETP.NE.AND UP1, UPT, UR4, 0x400, UPT ;  /* 0x000004000400788c */ /* 0x000fe2000bf25270 */
[----:B------:R-:W-:-:S10]  /*01b0*/  IMAD.MOV.U32 R15, RZ, RZ, R9 ;  /* 0x000000ffff0f7224 */ /* 0x000fd400078e0009 */
.L_x_6:
        /* <DEDUP_REMOVED lines=139> */
[----:B------:R-:W-:Y:S05]  /*0a70*/  BRA.U UP1, `(.L_x_7) ;  /* 0xfffffff501807547 */ /* 0x000fea000b83ffff */
[----:B------:R-:W-:Y:S05]  /*0a80*/  EXIT ;  /* 0x000000000000794d */ /* 0x000fea0003800000 */
.L_x_8:
        /* <DEDUP_REMOVED lines=15> */
.L_x_14:


//--------------------- .nv.shared._Z45transpose_parallel_per_element_tiled_padded16PfS_ --------------------------
	.section	.nv.shared._Z45transpose_parallel_per_element_tiled_padded16PfS_,"aw",@nobits
	.sectionflags	@""
	.align	4
.nv.shared._Z45transpose_parallel_per_element_tiled_padded16PfS_:
	.zero		2112


//--------------------- .nv.shared.reserved.0     --------------------------
	.section	.nv.shared.reserved.0,"aw",@nobits
	.weak		__nv_reservedSMEM_offset_0_alias
	.size		__nv_reservedSMEM_offset_0_alias, 0, 64
	.other		__nv_reservedSMEM_offset_0_alias,@"STO_CUDA_RESERVED_SHARED STV_DEFAULT"
__nv_reservedSMEM_offset_0_alias:
	.zero		0
	.zero		64


//--------------------- .nv.shared._Z38transpose_parallel_per_element_tiled16PfS_ --------------------------
	.section	.nv.shared._Z38transpose_parallel_per_element_tiled16PfS_,"aw",@nobits
	.sectionflags	@""
	.align	4
.nv.shared._Z38transpose_parallel_per_element_tiled16PfS_:
	.zero		2048


//--------------------- .nv.shared._Z36transpose_parallel_per_element_tiledPfS_ --------------------------
	.section	.nv.shared._Z36transpose_parallel_per_element_tiledPfS_,"aw",@nobits
	.sectionflags	@""
	.align	4
.nv.shared._Z36transpose_parallel_per_element_tiledPfS_:
	.zero		5120


//--------------------- .nv.constant0._Z45transpose_parallel_per_element_tiled_padded16PfS_ --------------------------
	.section	.nv.constant0._Z45transpose_parallel_per_element_tiled_padded16PfS_,"a",@progbits
	.sectionflags	@""
	.align	4
.nv.constant0._Z45transpose_parallel_per_element_tiled_padded16PfS_:
	.zero		912


//--------------------- .nv.constant0._Z38transpose_parallel_per_element_tiled16PfS_ --------------------------
	.section	.nv.constant0._Z38transpose_parallel_per_element_tiled16PfS_,"a",@progbits
	.sectionflags	@""
	.align	4
.nv.constant0._Z38transpose_parallel_per_element_tiled16PfS_:
	.zero		912


//--------------------- .nv.constant0._Z36transpose_parallel_per_element_tiledPfS_ --------------------------
	.section	.nv.constant0._Z36transpose_parallel_per_element_tiledPfS_,"a",@progbits
	.sectionflags	@""
	.align	4
.nv.constant0._Z36transpose_parallel_per_element_tiledPfS_:
	.zero		912


//--------------------- .nv.constant0._Z30transpose_parallel_per_elementPfS_ --------------------------
	.section	.nv.constant0._Z30transpose_parallel_per_elementPfS_,"a",@progbits
	.sectionflags	@""
	.align	4
.nv.constant0._Z30transpose_parallel_per_elementPfS_:
	.zero		912


//--------------------- .nv.constant0._Z26transpose_parallel_per_rowPfS_ --------------------------
	.section	.nv.constant0._Z26transpose_parallel_per_rowPfS_,"a",@progbits
	.sectionflags	@""
	.align	4
.nv.constant0._Z26transpose_parallel_per_rowPfS_:
	.zero		912


//--------------------- .nv.constant0._Z16transpose_serialPfS_ --------------------------
	.section	.nv.constant0._Z16transpose_serialPfS_,"a",@progbits
	.sectionflags	@""
	.align	4
.nv.constant0._Z16transpose_serialPfS_:
	.zero		912


//--------------------- SYMBOLS --------------------------

	.type		.nv.reservedSmem.offset0,@object
	.size		.nv.reservedSmem.offset0,0x4
	.type		.nv.reservedSmem.cap,@object
	.size		.nv.reservedSmem.cap,0x4
